//
// Generated by NVIDIA NVVM Compiler
//
// Compiler Build ID: CL-36424714
// Cuda compilation tools, release 13.0, V13.0.88
// Based on NVVM 20.0.0
//

.version 9.0
.target sm_100
.address_size 64

	// .globl	_Z20addWith2DGrid1DBlockPiS_S_

.visible .entry _Z20addWith2DGrid1DBlockPiS_S_(
	.param .u64 .ptr .align 1 _Z20addWith2DGrid1DBlockPiS_S__param_0,
	.param .u64 .ptr .align 1 _Z20addWith2DGrid1DBlockPiS_S__param_1,
	.param .u64 .ptr .align 1 _Z20addWith2DGrid1DBlockPiS_S__param_2
)
{
	.reg .pred 	%p<2>;
	.reg .b32 	%r<11>;
	.reg .b64 	%rd<11>;

	ld.param.u64 	%rd1, [_Z20addWith2DGrid1DBlockPiS_S__param_0];
	ld.param.u64 	%rd2, [_Z20addWith2DGrid1DBlockPiS_S__param_1];
	ld.param.u64 	%rd3, [_Z20addWith2DGrid1DBlockPiS_S__param_2];
	mov.u32 	%r2, %ctaid.x;
	mov.u32 	%r3, %nctaid.x;
	mov.u32 	%r4, %ctaid.y;
	mad.lo.s32 	%r5, %r3, %r4, %r2;
	mov.u32 	%r6, %ntid.x;
	mov.u32 	%r7, %tid.x;
	mad.lo.s32 	%r1, %r5, %r6, %r7;
	setp.gt.s32 	%p1, %r1, 99999999;
	@%p1 bra 	$L__BB0_2;
	cvta.to.global.u64 	%rd4, %rd1;
	cvta.to.global.u64 	%rd5, %rd2;
	cvta.to.global.u64 	%rd6, %rd3;
	mul.wide.s32 	%rd7, %r1, 4;
	add.s64 	%rd8, %rd4, %rd7;
	ld.global.u32 	%r8, [%rd8];
	add.s64 	%rd9, %rd5, %rd7;
	ld.global.u32 	%r9, [%rd9];
	add.s32 	%r10, %r9, %r8;
	add.s64 	%rd10, %rd6, %rd7;
	st.global.u32 	[%rd10], %r10;
$L__BB0_2:
	ret;

}


// ===== COMPILED SASS (sm_100) =====

	.target	sm_100

	.elftype	@"ET_EXEC"


//--------------------- .note.nv.tkinfo           --------------------------
	.section	.note.nv.tkinfo,"",@"SHT_NOTE"
	.sectionflags	@"SHF_NOTE_NV_TKINFO"
	.tkinfo
        /*0018*/ 	.word	0x00000002
        /*0030*/ 	.string	""
        /*0030*/ 	.string	"ptxas"
        /*0030*/ 	.string	"Cuda compilation tools, release 13.0, V13.0.88"
        /*0030*/ 	.string	"Build cuda_13.0.r13.0/compiler.36424714_0"
        /*0030*/ 	.string	"-arch sm_100 -m 64 "



//--------------------- .note.nv.cuinfo           --------------------------
	.section	.note.nv.cuinfo,"",@"SHT_NOTE"
	.sectionflags	@"SHF_NOTE_NV_CUINFO"
        /*0018*/ 	.short	0x0002
        /*001a*/ 	.short	0x0064
        /*001c*/ 	.short	0x0082
	.zero		2


//--------------------- .nv.info                  --------------------------
	.section	.nv.info,"",@"SHT_CUDA_INFO"
	.align	4


	//----- nvinfo : EIATTR_REGCOUNT
	.align		4
        /*0000*/ 	.byte	0x04, 0x2f
        /*0002*/ 	.short	(.L_1 - .L_0)
	.align		4
.L_0:
        /*0004*/ 	.word	index@(_Z20addWith2DGrid1DBlockPiS_S_)
        /*0008*/ 	.word	0x0000000c


	//----- nvinfo : EIATTR_FRAME_SIZE
	.align		4
.L_1:
        /*000c*/ 	.byte	0x04, 0x11
        /*000e*/ 	.short	(.L_3 - .L_2)
	.align		4
.L_2:
        /*0010*/ 	.word	index@(_Z20addWith2DGrid1DBlockPiS_S_)
        /*0014*/ 	.word	0x00000000


	//----- nvinfo : EIATTR_MIN_STACK_SIZE
	.align		4
.L_3:
        /*0018*/ 	.byte	0x04, 0x12
        /*001a*/ 	.short	(.L_5 - .L_4)
	.align		4
.L_4:
        /*001c*/ 	.word	index@(_Z20addWith2DGrid1DBlockPiS_S_)
        /*0020*/ 	.word	0x00000000
.L_5:


//--------------------- .nv.compat                --------------------------
	.section	.nv.compat,"",@"SHT_CUDA_COMPAT_INFO"
	.align	4
        /*0000*/ 	.byte	0x02, 0x09, 0x00, 0x00, 0x02, 0x02, 0x01, 0x00, 0x02, 0x05, 0x05, 0x00, 0x03, 0x07, 0x01, 0x01
        /*0010*/ 	.byte	0x02, 0x03, 0x00, 0x00, 0x02, 0x06, 0x01, 0x00, 0x04, 0x0b, 0x08, 0x00, 0x09, 0x00, 0x00, 0x00
        /*0020*/ 	.byte	0x00, 0x00, 0x00, 0x00


//--------------------- .nv.info._Z20addWith2DGrid1DBlockPiS_S_ --------------------------
	.section	.nv.info._Z20addWith2DGrid1DBlockPiS_S_,"",@"SHT_CUDA_INFO"
	.sectionflags	@""
	.align	4


	//----- nvinfo : EIATTR_CUDA_API_VERSION
	.align		4
        /*0000*/ 	.byte	0x04, 0x37
        /*0002*/ 	.short	(.L_7 - .L_6)
.L_6:
        /*0004*/ 	.word	0x00000082


	//----- nvinfo : EIATTR_KPARAM_INFO
	.align		4
.L_7:
        /*0008*/ 	.byte	0x04, 0x17
        /*000a*/ 	.short	(.L_9 - .L_8)
.L_8:
        /*000c*/ 	.word	0x00000000
        /*0010*/ 	.short	0x0002
        /*0012*/ 	.short	0x0010
        /*0014*/ 	.byte	0x00, 0xf5, 0x21, 0x00


	//----- nvinfo : EIATTR_KPARAM_INFO
	.align		4
.L_9:
        /*0018*/ 	.byte	0x04, 0x17
        /*001a*/ 	.short	(.L_11 - .L_10)
.L_10:
        /*001c*/ 	.word	0x00000000
        /*0020*/ 	.short	0x0001
        /*0022*/ 	.short	0x0008
        /*0024*/ 	.byte	0x00, 0xf5, 0x21, 0x00


	//----- nvinfo : EIATTR_KPARAM_INFO
	.align		4
.L_11:
        /*0028*/ 	.byte	0x04, 0x17
        /*002a*/ 	.short	(.L_13 - .L_12)
.L_12:
        /*002c*/ 	.word	0x00000000
        /*0030*/ 	.short	0x0000
        /*0032*/ 	.short	0x0000
        /*0034*/ 	.byte	0x00, 0xf5, 0x21, 0x00


	//----- nvinfo : EIATTR_SPARSE_MMA_MASK
	.align		4
.L_13:
        /*0038*/ 	.byte	0x03, 0x50
        /*003a*/ 	.short	0x0000


	//----- nvinfo : EIATTR_MAXREG_COUNT
	.align		4
        /*003c*/ 	.byte	0x03, 0x1b
        /*003e*/ 	.short	0x00ff


	//----- nvinfo : EIATTR_MERCURY_ISA_VERSION
	.align		4
        /*0040*/ 	.byte	0x03, 0x5f
        /*0042*/ 	.short	0x0101


	//----- nvinfo : EIATTR_VRC_CTA_INIT_COUNT
	.align		4
        /*0044*/ 	.byte	0x02, 0x4a
	.zero		1
	.zero		1


	//----- nvinfo : EIATTR_EXIT_INSTR_OFFSETS
	.align		4
        /*0048*/ 	.byte	0x04, 0x1c
        /*004a*/ 	.short	(.L_15 - .L_14)


	//   ....[0]....
.L_14:
        /*004c*/ 	.word	0x00000090


	//   ....[1]....
        /*0050*/ 	.word	0x00000150


	//----- nvinfo : EIATTR_CBANK_PARAM_SIZE
	.align		4
.L_15:
        /*0054*/ 	.byte	0x03, 0x19
        /*0056*/ 	.short	0x0018


	//----- nvinfo : EIATTR_PARAM_CBANK
	.align		4
        /*0058*/ 	.byte	0x04, 0x0a
        /*005a*/ 	.short	(.L_17 - .L_16)
	.align		4
.L_16:
        /*005c*/ 	.word	index@(.nv.constant0._Z20addWith2DGrid1DBlockPiS_S_)
        /*0060*/ 	.short	0x0380
        /*0062*/ 	.short	0x0018


	//----- nvinfo : EIATTR_SW_WAR
	.align		4
.L_17:
        /*0064*/ 	.byte	0x04, 0x36
        /*0066*/ 	.short	(.L_19 - .L_18)
.L_18:
        /*0068*/ 	.word	0x00000008
.L_19:


//--------------------- .nv.callgraph             --------------------------
	.section	.nv.callgraph,"",@"SHT_CUDA_CALLGRAPH"
	.align	4
	.sectionentsize	8
	.align		4
        /*0000*/ 	.word	0x00000000
	.align		4
        /*0004*/ 	.word	0xffffffff
	.align		4
        /*0008*/ 	.word	0x00000000
	.align		4
        /*000c*/ 	.word	0xfffffffe
	.align		4
        /*0010*/ 	.word	0x00000000
	.align		4
        /*0014*/ 	.word	0xfffffffd
	.align		4
        /*0018*/ 	.word	0x00000000
	.align		4
        /*001c*/ 	.word	0xfffffffc


//--------------------- .text._Z20addWith2DGrid1DBlockPiS_S_ --------------------------
	.section	.text._Z20addWith2DGrid1DBlockPiS_S_,"ax",@progbits
	.align	128
        .global         _Z20addWith2DGrid1DBlockPiS_S_
        .type           _Z20addWith2DGrid1DBlockPiS_S_,@function
        .size           _Z20addWith2DGrid1DBlockPiS_S_,(.L_x_1 - _Z20addWith2DGrid1DBlockPiS_S_)
        .other          _Z20addWith2DGrid1DBlockPiS_S_,@"STO_CUDA_ENTRY STV_DEFAULT"
_Z20addWith2DGrid1DBlockPiS_S_:
.text._Z20addWith2DGrid1DBlockPiS_S_:
[----:B------:R-:W-:Y:S01]  /*0000*/  LDC R1, c[0x0][0x37c] ;  /* 0x0000df00ff017b82 */ /* 0x000fe20000000800 */
[----:B------:R-:W0:Y:S07]  /*0010*/  S2R R0, SR_TID.X ;  /* 0x0000000000007919 */ /* 0x000e2e0000002100 */
[----:B------:R-:W-:Y:S01]  /*0020*/  S2UR UR4, SR_CTAID.X ;  /* 0x00000000000479c3 */ /* 0x000fe20000002500 */
[----:B------:R-:W1:Y:S07]  /*0030*/  LDCU UR5, c[0x0][0x370] ;  /* 0x00006e00ff0577ac */ /* 0x000e6e0008000800 */
[----:B------:R-:W1:Y:S08]  /*0040*/  S2UR UR6, SR_CTAID.Y ;  /* 0x00000000000679c3 */ /* 0x000e700000002600 */
[----:B------:R-:W0:Y:S01]  /*0050*/  LDC R9, c[0x0][0x360] ;  /* 0x0000d800ff097b82 */ /* 0x000e220000000800 */
[----:B-1----:R-:W-:-:S06]  /*0060*/  UIMAD UR4, UR5, UR6, UR4 ;  /* 0x00000006050472a4 */ /* 0x002fcc000f8e0204 */
[----:B0-----:R-:W-:-:S05]  /*0070*/  IMAD R9, R9, UR4, R0 ;  /* 0x0000000409097c24 */ /* 0x001fca000f8e0200 */
[----:B------:R-:W-:-:S13]  /*0080*/  ISETP.GT.AND P0, PT, R9, 0x5f5e0ff, PT ;  /* 0x05f5e0ff0900780c */ /* 0x000fda0003f04270 */
[----:B------:R-:W-:Y:S05]  /*0090*/  @P0 EXIT ;  /* 0x000000000000094d */ /* 0x000fea0003800000 */
[----:B------:R-:W0:Y:S01]  /*00a0*/  LDC.64 R2, c[0x0][0x380] ;  /* 0x0000e000ff027b82 */ /* 0x000e220000000a00 */
[----:B------:R-:W1:Y:S07]  /*00b0*/  LDCU.64 UR4, c[0x0][0x358] ;  /* 0x00006b00ff0477ac */ /* 0x000e6e0008000a00 */
[----:B------:R-:W2:Y:S08]  /*00c0*/  LDC.64 R4, c[0x0][0x388] ;  /* 0x0000e200ff047b82 */ /* 0x000eb00000000a00 */
[----:B------:R-:W3:Y:S01]  /*00d0*/  LDC.64 R6, c[0x0][0x390] ;  /* 0x0000e400ff067b82 */ /* 0x000ee20000000a00 */
[----:B0-----:R-:W-:-:S06]  /*00e0*/  IMAD.WIDE R2, R9, 0x4, R2 ;  /* 0x0000000409027825 */ /* 0x001fcc00078e0202 */
[----:B-1----:R-:W4:Y:S01]  /*00f0*/  LDG.E R2, desc[UR4][R2.64] ;  /* 0x0000000402027981 */ /* 0x002f22000c1e1900 */
[----:B--2---:R-:W-:-:S06]  /*0100*/  IMAD.WIDE R4, R9, 0x4, R4 ;  /* 0x0000000409047825 */ /* 0x004fcc00078e0204 */
[----:B------:R-:W4:Y:S01]  /*0110*/  LDG.E R5, desc[UR4][R4.64] ;  /* 0x0000000404057981 */ /* 0x000f22000c1e1900 */
[----:B---3--:R-:W-:Y:S01]  /*0120*/  IMAD.WIDE R6, R9, 0x4, R6 ;  /* 0x0000000409067825 */ /* 0x008fe200078e0206 */
[----:B----4-:R-:W-:-:S05]  /*0130*/  IADD3 R9, PT, PT, R2, R5, RZ ;  /* 0x0000000502097210 */ /* 0x010fca0007ffe0ff */
[----:B------:R-:W-:Y:S01]  /*0140*/  STG.E desc[UR4][R6.64], R9 ;  /* 0x0000000906007986 */ /* 0x000fe2000c101904 */
[----:B------:R-:W-:Y:S05]  /*0150*/  EXIT ;  /* 0x000000000000794d */ /* 0x000fea0003800000 */
.L_x_0:
[----:B------:R-:W-:-:S00]  /*0160*/  BRA `(.L_x_0) ;  /* 0xfffffffc00fc7947 */ /* 0x000fc0000383ffff */
[----:B------:R-:W-:-:S00]  /*0170*/  NOP ;  /* 0x0000000000007918 */ /* 0x000fc00000000000 */
        /* <DEDUP_REMOVED lines=8> */
.L_x_1:


//--------------------- .nv.shared.reserved.0     --------------------------
	.section	.nv.shared.reserved.0,"aw",@nobits
	.weak		__nv_reservedSMEM_offset_0_alias
	.size		__nv_reservedSMEM_offset_0_alias, 0, 64
	.other		__nv_reservedSMEM_offset_0_alias,@"STO_CUDA_RESERVED_SHARED STV_DEFAULT"
__nv_reservedSMEM_offset_0_alias:
	.zero		0
	.zero		64


//--------------------- .nv.constant0._Z20addWith2DGrid1DBlockPiS_S_ --------------------------
	.section	.nv.constant0._Z20addWith2DGrid1DBlockPiS_S_,"a",@progbits
	.sectionflags	@""
	.align	4
.nv.constant0._Z20addWith2DGrid1DBlockPiS_S_:
	.zero		920


//--------------------- SYMBOLS --------------------------

	.type		.nv.reservedSmem.offset0,@object
	.size		.nv.reservedSmem.offset0,0x4
